	.headerflags	@"EF_CUDA_TEXMODE_UNIFIED EF_CUDA_64BIT_ADDRESS EF_CUDA_ACCELERATORS EF_CUDA_SM90 EF_CUDA_VIRTUAL_SM(EF_CUDA_SM90)"
	.elftype	@"ET_EXEC"


//--------------------- .nv.info                  --------------------------
	.section	.nv.info,"",@"SHT_CUDA_INFO"
	.align	4


	//----- nvinfo : EIATTR_REGCOUNT
	.align		4
        /*0000*/ 	.byte	0x04, 0x2f
        /*0002*/ 	.short	(.L_1 - .L_0)
	.align		4
.L_0:
        /*0004*/ 	.word	index@(triton_poi_fused_avg_pool2d_23)
        /*0008*/ 	.word	0x00000016


	//----- nvinfo : EIATTR_MIN_STACK_SIZE
	.align		4
.L_1:
        /*000c*/ 	.byte	0x04, 0x12
        /*000e*/ 	.short	(.L_3 - .L_2)
	.align		4
.L_2:
        /*0010*/ 	.word	index@(triton_poi_fused_avg_pool2d_23)
        /*0014*/ 	.word	0x00000000


	//----- nvinfo : EIATTR_FRAME_SIZE
	.align		4
.L_3:
        /*0018*/ 	.byte	0x04, 0x11
        /*001a*/ 	.short	(.L_5 - .L_4)
	.align		4
.L_4:
        /*001c*/ 	.word	index@(triton_poi_fused_avg_pool2d_23)
        /*0020*/ 	.word	0x00000000


	//----- nvinfo : EIATTR_MIN_STACK_SIZE
	.align		4
.L_5:
        /*0024*/ 	.byte	0x04, 0x12
        /*0026*/ 	.short	(.L_7 - .L_6)
	.align		4
.L_6:
        /*0028*/ 	.word	index@(triton_poi_fused_avg_pool2d_23)
        /*002c*/ 	.word	0x00000000
.L_7:


//--------------------- .nv.info.triton_poi_fused_avg_pool2d_23 --------------------------
	.section	.nv.info.triton_poi_fused_avg_pool2d_23,"",@"SHT_CUDA_INFO"
	.sectionflags	@""
	.align	4


	//----- nvinfo : EIATTR_CUDA_API_VERSION
	.align		4
        /*0000*/ 	.byte	0x04, 0x37
        /*0002*/ 	.short	(.L_9 - .L_8)
.L_8:
        /*0004*/ 	.word	0x0000007c


	//----- nvinfo : EIATTR_KPARAM_INFO
	.align		4
.L_9:
        /*0008*/ 	.byte	0x04, 0x17
        /*000a*/ 	.short	(.L_11 - .L_10)
.L_10:
        /*000c*/ 	.word	0x00000000
        /*0010*/ 	.short	0x0002
        /*0012*/ 	.short	0x0010
        /*0014*/ 	.byte	0x00, 0xf0, 0x11, 0x00


	//----- nvinfo : EIATTR_KPARAM_INFO
	.align		4
.L_11:
        /*0018*/ 	.byte	0x04, 0x17
        /*001a*/ 	.short	(.L_13 - .L_12)
.L_12:
        /*001c*/ 	.word	0x00000000
        /*0020*/ 	.short	0x0001
        /*0022*/ 	.short	0x0008
        /*0024*/ 	.byte	0x00, 0xf4, 0x21, 0x00


	//----- nvinfo : EIATTR_KPARAM_INFO
	.align		4
.L_13:
        /*0028*/ 	.byte	0x04, 0x17
        /*002a*/ 	.short	(.L_15 - .L_14)
.L_14:
        /*002c*/ 	.word	0x00000000
        /*0030*/ 	.short	0x0000
        /*0032*/ 	.short	0x0000
        /*0034*/ 	.byte	0x00, 0xf4, 0x21, 0x00


	//----- nvinfo : EIATTR_SPARSE_MMA_MASK
	.align		4
.L_15:
        /*0038*/ 	.byte	0x03, 0x50
        /*003a*/ 	.short	0x0000


	//----- nvinfo : EIATTR_MAXREG_COUNT
	.align		4
        /*003c*/ 	.byte	0x03, 0x1b
        /*003e*/ 	.short	0x00ff


	//----- nvinfo : EIATTR_EXIT_INSTR_OFFSETS
	.align		4
        /*0040*/ 	.byte	0x04, 0x1c
        /*0042*/ 	.short	(.L_17 - .L_16)


	//   ....[0]....
.L_16:
        /*0044*/ 	.word	0x00000330


	//   ....[1]....
        /*0048*/ 	.word	0x00000360


	//----- nvinfo : EIATTR_REQNTID
	.align		4
.L_17:
        /*004c*/ 	.byte	0x04, 0x10
        /*004e*/ 	.short	(.L_19 - .L_18)
.L_18:
        /*0050*/ 	.word	0x00000080
        /*0054*/ 	.word	0x00000001
        /*0058*/ 	.word	0x00000001


	//----- nvinfo : EIATTR_CBANK_PARAM_SIZE
	.align		4
.L_19:
        /*005c*/ 	.byte	0x03, 0x19
        /*005e*/ 	.short	0x0014


	//----- nvinfo : EIATTR_PARAM_CBANK
	.align		4
        /*0060*/ 	.byte	0x04, 0x0a
        /*0062*/ 	.short	(.L_21 - .L_20)
	.align		4
.L_20:
        /*0064*/ 	.word	index@(.nv.constant0.triton_poi_fused_avg_pool2d_23)
        /*0068*/ 	.short	0x0210
        /*006a*/ 	.short	0x0014


	//----- nvinfo : EIATTR_SW_WAR
	.align		4
.L_21:
        /*006c*/ 	.byte	0x04, 0x36
        /*006e*/ 	.short	(.L_23 - .L_22)
.L_22:
        /*0070*/ 	.word	0x00000008
.L_23:


//--------------------- .nv.callgraph             --------------------------
	.section	.nv.callgraph,"",@"SHT_CUDA_CALLGRAPH"
	.align	4
	.sectionentsize	8
	.align		4
        /*0000*/ 	.word	0x00000000
	.align		4
        /*0004*/ 	.word	0xffffffff
	.align		4
        /*0008*/ 	.word	0x00000000
	.align		4
        /*000c*/ 	.word	0xfffffffe
	.align		4
        /*0010*/ 	.word	0x00000000
	.align		4
        /*0014*/ 	.word	0xfffffffd
	.align		4
        /*0018*/ 	.word	0x00000000
	.align		4
        /*001c*/ 	.word	0xfffffffc


//--------------------- .text.triton_poi_fused_avg_pool2d_23 --------------------------
	.section	.text.triton_poi_fused_avg_pool2d_23,"ax",@progbits
	.align	128
        .global         triton_poi_fused_avg_pool2d_23
        .type           triton_poi_fused_avg_pool2d_23,@function
        .size           triton_poi_fused_avg_pool2d_23,(.L_x_1 - triton_poi_fused_avg_pool2d_23)
        .other          triton_poi_fused_avg_pool2d_23,@"STO_CUDA_ENTRY STV_DEFAULT"
triton_poi_fused_avg_pool2d_23:
.text.triton_poi_fused_avg_pool2d_23:
[----:B------:R-:W0:Y:S02]  /*0000*/  LDC R1, c[0x0][0x28] ;  /* 0x00000a00ff017b82 */ /* 0x000e240000000800 */
[----:B------:R-:W1:Y:S01]  /*0010*/  S2R R0, SR_TID.X ;  /* 0x0000000000007919 */ /* 0x000e620000002100 */
[----:B------:R-:W2:Y:S01]  /*0020*/  LDC.64 R2, c[0x0][0x210] ;  /* 0x00008400ff027b82 */ /* 0x000ea20000000a00 */
[----:B------:R-:W-:Y:S01]  /*0030*/  CS2R R10, SRZ ;  /* 0x00000000000a7805 */ /* 0x000fe2000001ff00 */
[----:B------:R-:W-:Y:S01]  /*0040*/  ULDC.64 UR4, c[0x0][0x208] ;  /* 0x0000820000047ab9 */ /* 0x000fe20000000a00 */
[----:B------:R-:W3:Y:S01]  /*0050*/  S2R R5, SR_CTAID.X ;  /* 0x0000000000057919 */ /* 0x000ee20000002500 */
[----:B------:R-:W-:Y:S02]  /*0060*/  CS2R R12, SRZ ;  /* 0x00000000000c7805 */ /* 0x000fe4000001ff00 */
[----:B-1----:R-:W-:-:S04]  /*0070*/  LOP3.LUT R0, R0, 0x7f, RZ, 0xc0, !PT ;  /* 0x0000007f00007812 */ /* 0x002fc800078ec0ff */
[----:B---3--:R-:W-:-:S04]  /*0080*/  LEA R0, R5, R0, 0x7 ;  /* 0x0000000005007211 */ /* 0x008fc800078e38ff */
[C---:B------:R-:W-:Y:S02]  /*0090*/  ISETP.GE.AND P0, PT, R0.reuse, 0x200, PT ;  /* 0x000002000000780c */ /* 0x040fe40003f06270 */
[----:B------:R-:W-:-:S05]  /*00a0*/  SHF.L.U32 R5, R0, 0x4, RZ ;  /* 0x0000000400057819 */ /* 0x000fca00000006ff */
[----:B--2---:R-:W-:-:S06]  /*00b0*/  IMAD.WIDE R2, R5, 0x4, R2 ;  /* 0x0000000405027825 */ /* 0x004fcc00078e0202 */
[----:B------:R-:W2:Y:S04]  /*00c0*/  @!P0 LDG.E.EL R10, desc[UR4][R2.64] ;  /* 0x00000004020a8981 */ /* 0x000ea8000c2e1900 */
[----:B------:R-:W2:Y:S01]  /*00d0*/  @!P0 LDG.E.EL R11, desc[UR4][R2.64+0x4] ;  /* 0x00000404020b8981 */ /* 0x000ea2000c2e1900 */
[----:B------:R-:W-:-:S03]  /*00e0*/  CS2R R14, SRZ ;  /* 0x00000000000e7805 */ /* 0x000fc6000001ff00 */
[----:B------:R-:W3:Y:S04]  /*00f0*/  @!P0 LDG.E.EL R12, desc[UR4][R2.64+0x8] ;  /* 0x00000804020c8981 */ /* 0x000ee8000c2e1900 */
[----:B------:R-:W4:Y:S01]  /*0100*/  @!P0 LDG.E.EL R13, desc[UR4][R2.64+0xc] ;  /* 0x00000c04020d8981 */ /* 0x000f22000c2e1900 */
[----:B------:R-:W-:-:S03]  /*0110*/  CS2R R16, SRZ ;  /* 0x0000000000107805 */ /* 0x000fc6000001ff00 */
[----:B------:R-:W5:Y:S04]  /*0120*/  @!P0 LDG.E.EL R14, desc[UR4][R2.64+0x10] ;  /* 0x00001004020e8981 */ /* 0x000f68000c2e1900 */
[----:B------:R-:W5:Y:S01]  /*0130*/  @!P0 LDG.E.EL R15, desc[UR4][R2.64+0x14] ;  /* 0x00001404020f8981 */ /* 0x000f62000c2e1900 */
        /* <DEDUP_REMOVED lines=11> */
[----:B------:R-:W5:Y:S04]  /*01f0*/  @!P0 LDG.E.EL R6, desc[UR4][R2.64+0x34] ;  /* 0x0000340402068981 */ /* 0x000f68000c2e1900 */
[----:B------:R-:W5:Y:S04]  /*0200*/  @!P0 LDG.E.EL R5, desc[UR4][R2.64+0x38] ;  /* 0x0000380402058981 */ /* 0x000f68000c2e1900 */
[----:B------:R-:W5:Y:S01]  /*0210*/  @!P0 LDG.E.EL R4, desc[UR4][R2.64+0x3c] ;  /* 0x00003c0402048981 */ /* 0x000f62000c2e1900 */
[----:B--2---:R-:W-:-:S04]  /*0220*/  FADD R11, R11, R10 ;  /* 0x0000000a0b0b7221 */ /* 0x004fc80000000000 */
[----:B---3--:R-:W-:Y:S02]  /*0230*/  FADD R12, R11, R12 ;  /* 0x0000000c0b0c7221 */ /* 0x008fe40000000000 */
[----:B------:R-:W1:Y:S02]  /*0240*/  LDC.64 R10, c[0x0][0x218] ;  /* 0x00008600ff0a7b82 */ /* 0x000e640000000a00 */
[----:B----4-:R-:W-:-:S04]  /*0250*/  FADD R13, R12, R13 ;  /* 0x0000000d0c0d7221 */ /* 0x010fc80000000000 */
[----:B-----5:R-:W-:-:S04]  /*0260*/  FADD R14, R13, R14 ;  /* 0x0000000e0d0e7221 */ /* 0x020fc80000000000 */
[----:B------:R-:W-:-:S04]  /*0270*/  FADD R15, R14, R15 ;  /* 0x0000000f0e0f7221 */ /* 0x000fc80000000000 */
[----:B------:R-:W-:-:S04]  /*0280*/  FADD R16, R15, R16 ;  /* 0x000000100f107221 */ /* 0x000fc80000000000 */
[----:B------:R-:W-:-:S04]  /*0290*/  FADD R17, R16, R17 ;  /* 0x0000001110117221 */ /* 0x000fc80000000000 */
[----:B------:R-:W-:Y:S01]  /*02a0*/  FADD R18, R17, R18 ;  /* 0x0000001211127221 */ /* 0x000fe20000000000 */
[----:B-1----:R-:W-:-:S04]  /*02b0*/  IMAD.WIDE R10, R0, 0x4, R10 ;  /* 0x00000004000a7825 */ /* 0x002fc800078e020a */
[----:B------:R-:W-:-:S04]  /*02c0*/  FADD R18, R18, R19 ;  /* 0x0000001312127221 */ /* 0x000fc80000000000 */
[----:B------:R-:W-:-:S04]  /*02d0*/  FADD R9, R18, R9 ;  /* 0x0000000912097221 */ /* 0x000fc80000000000 */
[----:B------:R-:W-:-:S04]  /*02e0*/  FADD R8, R9, R8 ;  /* 0x0000000809087221 */ /* 0x000fc80000000000 */
[----:B------:R-:W-:-:S04]  /*02f0*/  FADD R7, R8, R7 ;  /* 0x0000000708077221 */ /* 0x000fc80000000000 */
[----:B------:R-:W-:-:S04]  /*0300*/  FADD R6, R7, R6 ;  /* 0x0000000607067221 */ /* 0x000fc80000000000 */
[----:B------:R-:W-:-:S04]  /*0310*/  FADD R5, R6, R5 ;  /* 0x0000000506057221 */ /* 0x000fc80000000000 */
[----:B------:R-:W-:Y:S01]  /*0320*/  FADD R4, R5, R4 ;  /* 0x0000000405047221 */ /* 0x000fe20000000000 */
[----:B------:R-:W-:Y:S06]  /*0330*/  @P0 EXIT ;  /* 0x000000000000094d */ /* 0x000fec0003800000 */
[----:B------:R-:W-:-:S05]  /*0340*/  FMUL R3, R4, 0.0625 ;  /* 0x3d80000004037820 */ /* 0x000fca0000400000 */
[----:B------:R-:W-:Y:S01]  /*0350*/  STG.E desc[UR4][R10.64], R3 ;  /* 0x000000030a007986 */ /* 0x000fe2000c101904 */
[----:B------:R-:W-:Y:S05]  /*0360*/  EXIT ;  /* 0x000000000000794d */ /* 0x000fea0003800000 */
.L_x_0:
[----:B------:R-:W-:-:S00]  /*0370*/  BRA `(.L_x_0) ;  /* 0xfffffffc00fc7947 */ /* 0x000fc0000383ffff */
[----:B------:R-:W-:-:S00]  /*0380*/  NOP ;  /* 0x0000000000007918 */ /* 0x000fc00000000000 */
[----:B------:R-:W-:-:S00]  /*0390*/  NOP ;  /* 0x0000000000007918 */ /* 0x000fc00000000000 */
[----:B------:R-:W-:-:S00]  /*03a0*/  NOP ;  /* 0x0000000000007918 */ /* 0x000fc00000000000 */
[----:B------:R-:W-:-:S00]  /*03b0*/  NOP ;  /* 0x0000000000007918 */ /* 0x000fc00000000000 */
[----:B------:R-:W-:-:S00]  /*03c0*/  NOP ;  /* 0x0000000000007918 */ /* 0x000fc00000000000 */
[----:B------:R-:W-:-:S00]  /*03d0*/  NOP ;  /* 0x0000000000007918 */ /* 0x000fc00000000000 */
[----:B------:R-:W-:-:S00]  /*03e0*/  NOP ;  /* 0x0000000000007918 */ /* 0x000fc00000000000 */
[----:B------:R-:W-:-:S00]  /*03f0*/  NOP ;  /* 0x0000000000007918 */ /* 0x000fc00000000000 */
.L_x_1:


//--------------------- .nv.constant0.triton_poi_fused_avg_pool2d_23 --------------------------
	.section	.nv.constant0.triton_poi_fused_avg_pool2d_23,"a",@progbits
	.sectionflags	@""
	.align	4
.nv.constant0.triton_poi_fused_avg_pool2d_23:
	.zero		548
